//
// Generated by NVIDIA NVVM Compiler
//
// Compiler Build ID: CL-36424714
// Cuda compilation tools, release 13.0, V13.0.88
// Based on NVVM 20.0.0
//

.version 9.0
.target sm_100
.address_size 64

	// .globl	_Z13callDeviceFoov

.visible .entry _Z13callDeviceFoov()
{


	ret;

}
	// .globl	_Z9kernelFooii
.visible .entry _Z9kernelFooii(
	.param .u32 _Z9kernelFooii_param_0,
	.param .u32 _Z9kernelFooii_param_1
)
{


	ret;

}
	// .globl	_Z10kernelFoo1ii
.visible .entry _Z10kernelFoo1ii(
	.param .u32 _Z10kernelFoo1ii_param_0,
	.param .u32 _Z10kernelFoo1ii_param_1
)
{


	ret;

}
	// .globl	_Z10kernelFoo2ii
.visible .entry _Z10kernelFoo2ii(
	.param .u32 _Z10kernelFoo2ii_param_0,
	.param .u32 _Z10kernelFoo2ii_param_1
)
{


	ret;

}


// ===== COMPILED SASS (sm_100) =====

	.target	sm_100

	.elftype	@"ET_EXEC"


//--------------------- .note.nv.tkinfo           --------------------------
	.section	.note.nv.tkinfo,"",@"SHT_NOTE"
	.sectionflags	@"SHF_NOTE_NV_TKINFO"
	.tkinfo
        /*0018*/ 	.word	0x00000002
        /*0030*/ 	.string	""
        /*0030*/ 	.string	"ptxas"
        /*0030*/ 	.string	"Cuda compilation tools, release 13.0, V13.0.88"
        /*0030*/ 	.string	"Build cuda_13.0.r13.0/compiler.36424714_0"
        /*0030*/ 	.string	"-arch sm_100 -m 64 "



//--------------------- .note.nv.cuinfo           --------------------------
	.section	.note.nv.cuinfo,"",@"SHT_NOTE"
	.sectionflags	@"SHF_NOTE_NV_CUINFO"
        /*0018*/ 	.short	0x0002
        /*001a*/ 	.short	0x0064
        /*001c*/ 	.short	0x0082
	.zero		2


//--------------------- .nv.info                  --------------------------
	.section	.nv.info,"",@"SHT_CUDA_INFO"
	.align	4


	//----- nvinfo : EIATTR_REGCOUNT
	.align		4
        /*0000*/ 	.byte	0x04, 0x2f
        /*0002*/ 	.short	(.L_1 - .L_0)
	.align		4
.L_0:
        /*0004*/ 	.word	index@(_Z13callDeviceFoov)
        /*0008*/ 	.word	0x00000004


	//----- nvinfo : EIATTR_FRAME_SIZE
	.align		4
.L_1:
        /*000c*/ 	.byte	0x04, 0x11
        /*000e*/ 	.short	(.L_3 - .L_2)
	.align		4
.L_2:
        /*0010*/ 	.word	index@(_Z13callDeviceFoov)
        /*0014*/ 	.word	0x00000000


	//----- nvinfo : EIATTR_REGCOUNT
	.align		4
.L_3:
        /*0018*/ 	.byte	0x04, 0x2f
        /*001a*/ 	.short	(.L_5 - .L_4)
	.align		4
.L_4:
        /*001c*/ 	.word	index@(_Z9kernelFooii)
        /*0020*/ 	.word	0x00000004


	//----- nvinfo : EIATTR_FRAME_SIZE
	.align		4
.L_5:
        /*0024*/ 	.byte	0x04, 0x11
        /*0026*/ 	.short	(.L_7 - .L_6)
	.align		4
.L_6:
        /*0028*/ 	.word	index@(_Z9kernelFooii)
        /*002c*/ 	.word	0x00000000


	//----- nvinfo : EIATTR_REGCOUNT
	.align		4
.L_7:
        /*0030*/ 	.byte	0x04, 0x2f
        /*0032*/ 	.short	(.L_9 - .L_8)
	.align		4
.L_8:
        /*0034*/ 	.word	index@(_Z10kernelFoo1ii)
        /*0038*/ 	.word	0x00000004


	//----- nvinfo : EIATTR_FRAME_SIZE
	.align		4
.L_9:
        /*003c*/ 	.byte	0x04, 0x11
        /*003e*/ 	.short	(.L_11 - .L_10)
	.align		4
.L_10:
        /*0040*/ 	.word	index@(_Z10kernelFoo1ii)
        /*0044*/ 	.word	0x00000000


	//----- nvinfo : EIATTR_REGCOUNT
	.align		4
.L_11:
        /*0048*/ 	.byte	0x04, 0x2f
        /*004a*/ 	.short	(.L_13 - .L_12)
	.align		4
.L_12:
        /*004c*/ 	.word	index@(_Z10kernelFoo2ii)
        /*0050*/ 	.word	0x00000004


	//----- nvinfo : EIATTR_FRAME_SIZE
	.align		4
.L_13:
        /*0054*/ 	.byte	0x04, 0x11
        /*0056*/ 	.short	(.L_15 - .L_14)
	.align		4
.L_14:
        /*0058*/ 	.word	index@(_Z10kernelFoo2ii)
        /*005c*/ 	.word	0x00000000


	//----- nvinfo : EIATTR_MIN_STACK_SIZE
	.align		4
.L_15:
        /*0060*/ 	.byte	0x04, 0x12
        /*0062*/ 	.short	(.L_17 - .L_16)
	.align		4
.L_16:
        /*0064*/ 	.word	index@(_Z10kernelFoo2ii)
        /*0068*/ 	.word	0x00000000


	//----- nvinfo : EIATTR_MIN_STACK_SIZE
	.align		4
.L_17:
        /*006c*/ 	.byte	0x04, 0x12
        /*006e*/ 	.short	(.L_19 - .L_18)
	.align		4
.L_18:
        /*0070*/ 	.word	index@(_Z10kernelFoo1ii)
        /*0074*/ 	.word	0x00000000


	//----- nvinfo : EIATTR_MIN_STACK_SIZE
	.align		4
.L_19:
        /*0078*/ 	.byte	0x04, 0x12
        /*007a*/ 	.short	(.L_21 - .L_20)
	.align		4
.L_20:
        /*007c*/ 	.word	index@(_Z9kernelFooii)
        /*0080*/ 	.word	0x00000000


	//----- nvinfo : EIATTR_MIN_STACK_SIZE
	.align		4
.L_21:
        /*0084*/ 	.byte	0x04, 0x12
        /*0086*/ 	.short	(.L_23 - .L_22)
	.align		4
.L_22:
        /*0088*/ 	.word	index@(_Z13callDeviceFoov)
        /*008c*/ 	.word	0x00000000
.L_23:


//--------------------- .nv.compat                --------------------------
	.section	.nv.compat,"",@"SHT_CUDA_COMPAT_INFO"
	.align	4
        /*0000*/ 	.byte	0x02, 0x09, 0x00, 0x00, 0x02, 0x02, 0x01, 0x00, 0x02, 0x05, 0x05, 0x00, 0x03, 0x07, 0x01, 0x01
        /*0010*/ 	.byte	0x02, 0x03, 0x00, 0x00, 0x02, 0x06, 0x01, 0x00, 0x04, 0x0b, 0x08, 0x00, 0x09, 0x00, 0x00, 0x00
        /*0020*/ 	.byte	0x00, 0x00, 0x00, 0x00


//--------------------- .nv.info._Z10kernelFoo2ii --------------------------
	.section	.nv.info._Z10kernelFoo2ii,"",@"SHT_CUDA_INFO"
	.sectionflags	@""
	.align	4


	//----- nvinfo : EIATTR_CUDA_API_VERSION
	.align		4
        /*0000*/ 	.byte	0x04, 0x37
        /*0002*/ 	.short	(.L_25 - .L_24)
.L_24:
        /*0004*/ 	.word	0x00000082


	//----- nvinfo : EIATTR_KPARAM_INFO
	.align		4
.L_25:
        /*0008*/ 	.byte	0x04, 0x17
        /*000a*/ 	.short	(.L_27 - .L_26)
.L_26:
        /*000c*/ 	.word	0x00000000
        /*0010*/ 	.short	0x0001
        /*0012*/ 	.short	0x0004
        /*0014*/ 	.byte	0x00, 0xf0, 0x11, 0x00


	//----- nvinfo : EIATTR_KPARAM_INFO
	.align		4
.L_27:
        /*0018*/ 	.byte	0x04, 0x17
        /*001a*/ 	.short	(.L_29 - .L_28)
.L_28:
        /*001c*/ 	.word	0x00000000
        /*0020*/ 	.short	0x0000
        /*0022*/ 	.short	0x0000
        /*0024*/ 	.byte	0x00, 0xf0, 0x11, 0x00


	//----- nvinfo : EIATTR_SPARSE_MMA_MASK
	.align		4
.L_29:
        /*0028*/ 	.byte	0x03, 0x50
        /*002a*/ 	.short	0x0000


	//----- nvinfo : EIATTR_MAXREG_COUNT
	.align		4
        /*002c*/ 	.byte	0x03, 0x1b
        /*002e*/ 	.short	0x00ff


	//----- nvinfo : EIATTR_MERCURY_ISA_VERSION
	.align		4
        /*0030*/ 	.byte	0x03, 0x5f
        /*0032*/ 	.short	0x0101


	//----- nvinfo : EIATTR_VRC_CTA_INIT_COUNT
	.align		4
        /*0034*/ 	.byte	0x02, 0x4a
	.zero		1
	.zero		1


	//----- nvinfo : EIATTR_EXIT_INSTR_OFFSETS
	.align		4
        /*0038*/ 	.byte	0x04, 0x1c
        /*003a*/ 	.short	(.L_31 - .L_30)


	//   ....[0]....
.L_30:
        /*003c*/ 	.word	0x00000010


	//----- nvinfo : EIATTR_CBANK_PARAM_SIZE
	.align		4
.L_31:
        /*0040*/ 	.byte	0x03, 0x19
        /*0042*/ 	.short	0x0008


	//----- nvinfo : EIATTR_PARAM_CBANK
	.align		4
        /*0044*/ 	.byte	0x04, 0x0a
        /*0046*/ 	.short	(.L_33 - .L_32)
	.align		4
.L_32:
        /*0048*/ 	.word	index@(.nv.constant0._Z10kernelFoo2ii)
        /*004c*/ 	.short	0x0380
        /*004e*/ 	.short	0x0008


	//----- nvinfo : EIATTR_SW_WAR
	.align		4
.L_33:
        /*0050*/ 	.byte	0x04, 0x36
        /*0052*/ 	.short	(.L_35 - .L_34)
.L_34:
        /*0054*/ 	.word	0x00000008
.L_35:


//--------------------- .nv.info._Z10kernelFoo1ii --------------------------
	.section	.nv.info._Z10kernelFoo1ii,"",@"SHT_CUDA_INFO"
	.sectionflags	@""
	.align	4


	//----- nvinfo : EIATTR_CUDA_API_VERSION
	.align		4
        /*0000*/ 	.byte	0x04, 0x37
        /*0002*/ 	.short	(.L_37 - .L_36)
.L_36:
        /*0004*/ 	.word	0x00000082


	//----- nvinfo : EIATTR_KPARAM_INFO
	.align		4
.L_37:
        /*0008*/ 	.byte	0x04, 0x17
        /*000a*/ 	.short	(.L_39 - .L_38)
.L_38:
        /*000c*/ 	.word	0x00000000
        /*0010*/ 	.short	0x0001
        /*0012*/ 	.short	0x0004
        /*0014*/ 	.byte	0x00, 0xf0, 0x11, 0x00


	//----- nvinfo : EIATTR_KPARAM_INFO
	.align		4
.L_39:
        /*0018*/ 	.byte	0x04, 0x17
        /*001a*/ 	.short	(.L_41 - .L_40)
.L_40:
        /*001c*/ 	.word	0x00000000
        /*0020*/ 	.short	0x0000
        /*0022*/ 	.short	0x0000
        /*0024*/ 	.byte	0x00, 0xf0, 0x11, 0x00


	//----- nvinfo : EIATTR_SPARSE_MMA_MASK
	.align		4
.L_41:
        /*0028*/ 	.byte	0x03, 0x50
        /*002a*/ 	.short	0x0000


	//----- nvinfo : EIATTR_MAXREG_COUNT
	.align		4
        /*002c*/ 	.byte	0x03, 0x1b
        /*002e*/ 	.short	0x00ff


	//----- nvinfo : EIATTR_MERCURY_ISA_VERSION
	.align		4
        /*0030*/ 	.byte	0x03, 0x5f
        /*0032*/ 	.short	0x0101


	//----- nvinfo : EIATTR_VRC_CTA_INIT_COUNT
	.align		4
        /*0034*/ 	.byte	0x02, 0x4a
	.zero		1
	.zero		1


	//----- nvinfo : EIATTR_EXIT_INSTR_OFFSETS
	.align		4
        /*0038*/ 	.byte	0x04, 0x1c
        /*003a*/ 	.short	(.L_43 - .L_42)


	//   ....[0]....
.L_42:
        /*003c*/ 	.word	0x00000010


	//----- nvinfo : EIATTR_CBANK_PARAM_SIZE
	.align		4
.L_43:
        /*0040*/ 	.byte	0x03, 0x19
        /*0042*/ 	.short	0x0008


	//----- nvinfo : EIATTR_PARAM_CBANK
	.align		4
        /*0044*/ 	.byte	0x04, 0x0a
        /*0046*/ 	.short	(.L_45 - .L_44)
	.align		4
.L_44:
        /*0048*/ 	.word	index@(.nv.constant0._Z10kernelFoo1ii)
        /*004c*/ 	.short	0x0380
        /*004e*/ 	.short	0x0008


	//----- nvinfo : EIATTR_SW_WAR
	.align		4
.L_45:
        /*0050*/ 	.byte	0x04, 0x36
        /*0052*/ 	.short	(.L_47 - .L_46)
.L_46:
        /*0054*/ 	.word	0x00000008
.L_47:


//--------------------- .nv.info._Z9kernelFooii   --------------------------
	.section	.nv.info._Z9kernelFooii,"",@"SHT_CUDA_INFO"
	.sectionflags	@""
	.align	4


	//----- nvinfo : EIATTR_CUDA_API_VERSION
	.align		4
        /*0000*/ 	.byte	0x04, 0x37
        /*0002*/ 	.short	(.L_49 - .L_48)
.L_48:
        /*0004*/ 	.word	0x00000082


	//----- nvinfo : EIATTR_KPARAM_INFO
	.align		4
.L_49:
        /*0008*/ 	.byte	0x04, 0x17
        /*000a*/ 	.short	(.L_51 - .L_50)
.L_50:
        /*000c*/ 	.word	0x00000000
        /*0010*/ 	.short	0x0001
        /*0012*/ 	.short	0x0004
        /*0014*/ 	.byte	0x00, 0xf0, 0x11, 0x00


	//----- nvinfo : EIATTR_KPARAM_INFO
	.align		4
.L_51:
        /*0018*/ 	.byte	0x04, 0x17
        /*001a*/ 	.short	(.L_53 - .L_52)
.L_52:
        /*001c*/ 	.word	0x00000000
        /*0020*/ 	.short	0x0000
        /*0022*/ 	.short	0x0000
        /*0024*/ 	.byte	0x00, 0xf0, 0x11, 0x00


	//----- nvinfo : EIATTR_SPARSE_MMA_MASK
	.align		4
.L_53:
        /*0028*/ 	.byte	0x03, 0x50
        /*002a*/ 	.short	0x0000


	//----- nvinfo : EIATTR_MAXREG_COUNT
	.align		4
        /*002c*/ 	.byte	0x03, 0x1b
        /*002e*/ 	.short	0x00ff


	//----- nvinfo : EIATTR_MERCURY_ISA_VERSION
	.align		4
        /*0030*/ 	.byte	0x03, 0x5f
        /*0032*/ 	.short	0x0101


	//----- nvinfo : EIATTR_VRC_CTA_INIT_COUNT
	.align		4
        /*0034*/ 	.byte	0x02, 0x4a
	.zero		1
	.zero		1


	//----- nvinfo : EIATTR_EXIT_INSTR_OFFSETS
	.align		4
        /*0038*/ 	.byte	0x04, 0x1c
        /*003a*/ 	.short	(.L_55 - .L_54)


	//   ....[0]....
.L_54:
        /*003c*/ 	.word	0x00000010


	//----- nvinfo : EIATTR_CBANK_PARAM_SIZE
	.align		4
.L_55:
        /*0040*/ 	.byte	0x03, 0x19
        /*0042*/ 	.short	0x0008


	//----- nvinfo : EIATTR_PARAM_CBANK
	.align		4
        /*0044*/ 	.byte	0x04, 0x0a
        /*0046*/ 	.short	(.L_57 - .L_56)
	.align		4
.L_56:
        /*0048*/ 	.word	index@(.nv.constant0._Z9kernelFooii)
        /*004c*/ 	.short	0x0380
        /*004e*/ 	.short	0x0008


	//----- nvinfo : EIATTR_SW_WAR
	.align		4
.L_57:
        /*0050*/ 	.byte	0x04, 0x36
        /*0052*/ 	.short	(.L_59 - .L_58)
.L_58:
        /*0054*/ 	.word	0x00000008
.L_59:


//--------------------- .nv.info._Z13callDeviceFoov --------------------------
	.section	.nv.info._Z13callDeviceFoov,"",@"SHT_CUDA_INFO"
	.sectionflags	@""
	.align	4


	//----- nvinfo : EIATTR_CUDA_API_VERSION
	.align		4
        /*0000*/ 	.byte	0x04, 0x37
        /*0002*/ 	.short	(.L_61 - .L_60)
.L_60:
        /*0004*/ 	.word	0x00000082


	//----- nvinfo : EIATTR_SPARSE_MMA_MASK
	.align		4
.L_61:
        /*0008*/ 	.byte	0x03, 0x50
        /*000a*/ 	.short	0x0000


	//----- nvinfo : EIATTR_MAXREG_COUNT
	.align		4
        /*000c*/ 	.byte	0x03, 0x1b
        /*000e*/ 	.short	0x00ff


	//----- nvinfo : EIATTR_MERCURY_ISA_VERSION
	.align		4
        /*0010*/ 	.byte	0x03, 0x5f
        /*0012*/ 	.short	0x0101


	//----- nvinfo : EIATTR_VRC_CTA_INIT_COUNT
	.align		4
        /*0014*/ 	.byte	0x02, 0x4a
	.zero		1
	.zero		1


	//----- nvinfo : EIATTR_EXIT_INSTR_OFFSETS
	.align		4
        /*0018*/ 	.byte	0x04, 0x1c
        /*001a*/ 	.short	(.L_63 - .L_62)


	//   ....[0]....
.L_62:
        /*001c*/ 	.word	0x00000010


	//----- nvinfo : EIATTR_SW_WAR
	.align		4
.L_63:
        /*0020*/ 	.byte	0x04, 0x36
        /*0022*/ 	.short	(.L_65 - .L_64)
.L_64:
        /*0024*/ 	.word	0x00000008
.L_65:


//--------------------- .nv.callgraph             --------------------------
	.section	.nv.callgraph,"",@"SHT_CUDA_CALLGRAPH"
	.align	4
	.sectionentsize	8
	.align		4
        /*0000*/ 	.word	0x00000000
	.align		4
        /*0004*/ 	.word	0xffffffff
	.align		4
        /*0008*/ 	.word	0x00000000
	.align		4
        /*000c*/ 	.word	0xfffffffe
	.align		4
        /*0010*/ 	.word	0x00000000
	.align		4
        /*0014*/ 	.word	0xfffffffd
	.align		4
        /*0018*/ 	.word	0x00000000
	.align		4
        /*001c*/ 	.word	0xfffffffc


//--------------------- .text._Z10kernelFoo2ii    --------------------------
	.section	.text._Z10kernelFoo2ii,"ax",@progbits
	.align	128
        .global         _Z10kernelFoo2ii
        .type           _Z10kernelFoo2ii,@function
        .size           _Z10kernelFoo2ii,(.L_x_4 - _Z10kernelFoo2ii)
        .other          _Z10kernelFoo2ii,@"STO_CUDA_ENTRY STV_DEFAULT"
_Z10kernelFoo2ii:
.text._Z10kernelFoo2ii:
[----:B------:R-:W-:Y:S01]  /*0000*/  LDC R1, c[0x0][0x37c] ;  /* 0x0000df00ff017b82 */ /* 0x000fe20000000800 */
[----:B------:R-:W-:Y:S05]  /*0010*/  EXIT ;  /* 0x000000000000794d */ /* 0x000fea0003800000 */
.L_x_0:
[----:B------:R-:W-:-:S00]  /*0020*/  BRA `(.L_x_0) ;  /* 0xfffffffc00fc7947 */ /* 0x000fc0000383ffff */
[----:B------:R-:W-:-:S00]  /*0030*/  NOP ;  /* 0x0000000000007918 */ /* 0x000fc00000000000 */
        /* <DEDUP_REMOVED lines=12> */
.L_x_4:


//--------------------- .text._Z10kernelFoo1ii    --------------------------
	.section	.text._Z10kernelFoo1ii,"ax",@progbits
	.align	128
        .global         _Z10kernelFoo1ii
        .type           _Z10kernelFoo1ii,@function
        .size           _Z10kernelFoo1ii,(.L_x_5 - _Z10kernelFoo1ii)
        .other          _Z10kernelFoo1ii,@"STO_CUDA_ENTRY STV_DEFAULT"
_Z10kernelFoo1ii:
.text._Z10kernelFoo1ii:
[----:B------:R-:W-:Y:S01]  /*0000*/  LDC R1, c[0x0][0x37c] ;  /* 0x0000df00ff017b82 */ /* 0x000fe20000000800 */
[----:B------:R-:W-:Y:S05]  /*0010*/  EXIT ;  /* 0x000000000000794d */ /* 0x000fea0003800000 */
.L_x_1:
        /* <DEDUP_REMOVED lines=14> */
.L_x_5:


//--------------------- .text._Z9kernelFooii      --------------------------
	.section	.text._Z9kernelFooii,"ax",@progbits
	.align	128
        .global         _Z9kernelFooii
        .type           _Z9kernelFooii,@function
        .size           _Z9kernelFooii,(.L_x_6 - _Z9kernelFooii)
        .other          _Z9kernelFooii,@"STO_CUDA_ENTRY STV_DEFAULT"
_Z9kernelFooii:
.text._Z9kernelFooii:
[----:B------:R-:W-:Y:S01]  /*0000*/  LDC R1, c[0x0][0x37c] ;  /* 0x0000df00ff017b82 */ /* 0x000fe20000000800 */
[----:B------:R-:W-:Y:S05]  /*0010*/  EXIT ;  /* 0x000000000000794d */ /* 0x000fea0003800000 */
.L_x_2:
        /* <DEDUP_REMOVED lines=14> */
.L_x_6:


//--------------------- .text._Z13callDeviceFoov  --------------------------
	.section	.text._Z13callDeviceFoov,"ax",@progbits
	.align	128
        .global         _Z13callDeviceFoov
        .type           _Z13callDeviceFoov,@function
        .size           _Z13callDeviceFoov,(.L_x_7 - _Z13callDeviceFoov)
        .other          _Z13callDeviceFoov,@"STO_CUDA_ENTRY STV_DEFAULT"
_Z13callDeviceFoov:
.text._Z13callDeviceFoov:
[----:B------:R-:W-:Y:S01]  /*0000*/  LDC R1, c[0x0][0x37c] ;  /* 0x0000df00ff017b82 */ /* 0x000fe20000000800 */
[----:B------:R-:W-:Y:S05]  /*0010*/  EXIT ;  /* 0x000000000000794d */ /* 0x000fea0003800000 */
.L_x_3:
        /* <DEDUP_REMOVED lines=14> */
.L_x_7:


//--------------------- .nv.shared.reserved.0     --------------------------
	.section	.nv.shared.reserved.0,"aw",@nobits
	.weak		__nv_reservedSMEM_offset_0_alias
	.size		__nv_reservedSMEM_offset_0_alias, 0, 64
	.other		__nv_reservedSMEM_offset_0_alias,@"STO_CUDA_RESERVED_SHARED STV_DEFAULT"
__nv_reservedSMEM_offset_0_alias:
	.zero		0
	.zero		64


//--------------------- .nv.constant0._Z10kernelFoo2ii --------------------------
	.section	.nv.constant0._Z10kernelFoo2ii,"a",@progbits
	.sectionflags	@""
	.align	4
.nv.constant0._Z10kernelFoo2ii:
	.zero		904


//--------------------- .nv.constant0._Z10kernelFoo1ii --------------------------
	.section	.nv.constant0._Z10kernelFoo1ii,"a",@progbits
	.sectionflags	@""
	.align	4
.nv.constant0._Z10kernelFoo1ii:
	.zero		904


//--------------------- .nv.constant0._Z9kernelFooii --------------------------
	.section	.nv.constant0._Z9kernelFooii,"a",@progbits
	.sectionflags	@""
	.align	4
.nv.constant0._Z9kernelFooii:
	.zero		904


//--------------------- .nv.constant0._Z13callDeviceFoov --------------------------
	.section	.nv.constant0._Z13callDeviceFoov,"a",@progbits
	.sectionflags	@""
	.align	4
.nv.constant0._Z13callDeviceFoov:
	.zero		896


//--------------------- SYMBOLS --------------------------

	.type		.nv.reservedSmem.offset0,@object
	.size		.nv.reservedSmem.offset0,0x4
